//
// Generated by NVIDIA NVVM Compiler
//
// Compiler Build ID: CL-36424714
// Cuda compilation tools, release 13.0, V13.0.88
// Based on NVVM 20.0.0
//

.version 9.0
.target sm_100
.address_size 64

	// .globl	_Z6KernelPKiPfS1_S1_fi
// _ZZ6KernelPKiPfS1_S1_fiE3zsh has been demoted

.visible .entry _Z6KernelPKiPfS1_S1_fi(
	.param .u64 .ptr .align 1 _Z6KernelPKiPfS1_S1_fi_param_0,
	.param .u64 .ptr .align 1 _Z6KernelPKiPfS1_S1_fi_param_1,
	.param .u64 .ptr .align 1 _Z6KernelPKiPfS1_S1_fi_param_2,
	.param .u64 .ptr .align 1 _Z6KernelPKiPfS1_S1_fi_param_3,
	.param .f32 _Z6KernelPKiPfS1_S1_fi_param_4,
	.param .u32 _Z6KernelPKiPfS1_S1_fi_param_5
)
{
	.reg .pred 	%p<4>;
	.reg .b32 	%r<25>;
	.reg .b32 	%f<17>;
	.reg .b64 	%rd<23>;
	.reg .b64 	%fd<11>;
	// demoted variable
	.shared .align 4 .b8 _ZZ6KernelPKiPfS1_S1_fiE3zsh[4096];
	ld.param.u64 	%rd6, [_Z6KernelPKiPfS1_S1_fi_param_0];
	ld.param.u64 	%rd7, [_Z6KernelPKiPfS1_S1_fi_param_1];
	ld.param.u64 	%rd4, [_Z6KernelPKiPfS1_S1_fi_param_2];
	ld.param.u64 	%rd5, [_Z6KernelPKiPfS1_S1_fi_param_3];
	ld.param.f32 	%f5, [_Z6KernelPKiPfS1_S1_fi_param_4];
	ld.param.u32 	%r7, [_Z6KernelPKiPfS1_S1_fi_param_5];
	cvta.to.global.u64 	%rd8, %rd6;
	cvta.to.global.u64 	%rd1, %rd7;
	mov.u32 	%r8, %tid.x;
	mov.u32 	%r9, %ctaid.x;
	shl.b32 	%r10, %r9, 9;
	add.s32 	%r1, %r10, %r8;
	shl.b32 	%r11, %r8, 1;
	mul.wide.u32 	%rd9, %r11, 4;
	add.s64 	%rd10, %rd1, %rd9;
	ld.global.f32 	%f6, [%rd10];
	shl.b32 	%r12, %r8, 3;
	mov.u32 	%r13, _ZZ6KernelPKiPfS1_S1_fiE3zsh;
	add.s32 	%r14, %r13, %r12;
	st.shared.f32 	[%r14], %f6;
	ld.global.f32 	%f7, [%rd10+4];
	st.shared.f32 	[%r14+4], %f7;
	bar.sync 	0;
	shl.b32 	%r15, %r1, 10;
	mul.wide.s32 	%rd11, %r15, 4;
	add.s64 	%rd2, %rd8, %rd11;
	ld.global.u32 	%r23, [%rd2];
	setp.eq.s32 	%p1, %r23, -1;
	mov.f64 	%fd10, 0d0000000000000000;
	@%p1 bra 	$L__BB0_4;
	mov.b32 	%r24, 0;
	mov.f32 	%f15, 0f00000000;
$L__BB0_2:
	shl.b32 	%r17, %r23, 2;
	add.s32 	%r19, %r13, %r17;
	ld.shared.f32 	%f9, [%r19];
	add.f32 	%f15, %f15, %f9;
	add.s32 	%r5, %r24, 1;
	mul.wide.u32 	%rd12, %r24, 4;
	add.s64 	%rd13, %rd2, %rd12;
	ld.global.u32 	%r23, [%rd13+4];
	setp.ne.s32 	%p2, %r23, -1;
	mov.u32 	%r24, %r5;
	@%p2 bra 	$L__BB0_2;
	cvt.f64.f32 	%fd4, %f15;
	add.f64 	%fd5, %fd4, %fd4;
	mul.f64 	%fd10, %fd5, 0d3F50000000000000;
$L__BB0_4:
	cvta.to.global.u64 	%rd14, %rd4;
	mul.wide.s32 	%rd15, %r1, 4;
	add.s64 	%rd3, %rd14, %rd15;
	ld.global.f32 	%f10, [%rd3];
	mul.f32 	%f11, %f5, %f10;
	cvt.f64.f32 	%fd6, %f11;
	mov.f32 	%f12, 0f3F800000;
	sub.f32 	%f13, %f12, %f5;
	cvt.f64.f32 	%fd7, %f13;
	add.f64 	%fd8, %fd7, %fd6;
	sub.f64 	%fd9, %fd8, %fd10;
	cvt.rn.f32.f64 	%f3, %fd9;
	setp.leu.f32 	%p3, %f3, 0f00000000;
	@%p3 bra 	$L__BB0_6;
	add.s64 	%rd19, %rd1, %rd15;
	st.global.f32 	[%rd19], %f3;
	mov.f32 	%f16, %f3;
	bra.uni 	$L__BB0_7;
$L__BB0_6:
	add.s64 	%rd17, %rd1, %rd15;
	mov.b32 	%r20, 0;
	st.global.u32 	[%rd17], %r20;
	mov.f32 	%f16, 0f00000000;
$L__BB0_7:
	cvta.to.global.u64 	%rd20, %rd5;
	shl.b32 	%r21, %r7, 10;
	add.s32 	%r22, %r21, %r1;
	mul.wide.s32 	%rd21, %r22, 4;
	add.s64 	%rd22, %rd20, %rd21;
	st.global.f32 	[%rd22], %f16;
	st.global.f32 	[%rd3], %f3;
	bar.sync 	0;
	ret;

}


// ===== COMPILED SASS (sm_100) =====

	.target	sm_100

	.elftype	@"ET_EXEC"


//--------------------- .note.nv.tkinfo           --------------------------
	.section	.note.nv.tkinfo,"",@"SHT_NOTE"
	.sectionflags	@"SHF_NOTE_NV_TKINFO"
	.tkinfo
        /*0018*/ 	.word	0x00000002
        /*0030*/ 	.string	""
        /*0030*/ 	.string	"ptxas"
        /*0030*/ 	.string	"Cuda compilation tools, release 13.0, V13.0.88"
        /*0030*/ 	.string	"Build cuda_13.0.r13.0/compiler.36424714_0"
        /*0030*/ 	.string	"-arch sm_100 -m 64 "



//--------------------- .note.nv.cuinfo           --------------------------
	.section	.note.nv.cuinfo,"",@"SHT_NOTE"
	.sectionflags	@"SHF_NOTE_NV_CUINFO"
        /*0018*/ 	.short	0x0002
        /*001a*/ 	.short	0x0064
        /*001c*/ 	.short	0x0082
	.zero		2


//--------------------- .nv.info                  --------------------------
	.section	.nv.info,"",@"SHT_CUDA_INFO"
	.align	4


	//----- nvinfo : EIATTR_REGCOUNT
	.align		4
        /*0000*/ 	.byte	0x04, 0x2f
        /*0002*/ 	.short	(.L_1 - .L_0)
	.align		4
.L_0:
        /*0004*/ 	.word	index@(_Z6KernelPKiPfS1_S1_fi)
        /*0008*/ 	.word	0x00000012


	//----- nvinfo : EIATTR_FRAME_SIZE
	.align		4
.L_1:
        /*000c*/ 	.byte	0x04, 0x11
        /*000e*/ 	.short	(.L_3 - .L_2)
	.align		4
.L_2:
        /*0010*/ 	.word	index@(_Z6KernelPKiPfS1_S1_fi)
        /*0014*/ 	.word	0x00000000


	//----- nvinfo : EIATTR_MIN_STACK_SIZE
	.align		4
.L_3:
        /*0018*/ 	.byte	0x04, 0x12
        /*001a*/ 	.short	(.L_5 - .L_4)
	.align		4
.L_4:
        /*001c*/ 	.word	index@(_Z6KernelPKiPfS1_S1_fi)
        /*0020*/ 	.word	0x00000000
.L_5:


//--------------------- .nv.compat                --------------------------
	.section	.nv.compat,"",@"SHT_CUDA_COMPAT_INFO"
	.align	4
        /*0000*/ 	.byte	0x02, 0x09, 0x00, 0x00, 0x02, 0x02, 0x01, 0x00, 0x02, 0x05, 0x05, 0x00, 0x03, 0x07, 0x01, 0x01
        /*0010*/ 	.byte	0x02, 0x03, 0x00, 0x00, 0x02, 0x06, 0x01, 0x00, 0x04, 0x0b, 0x08, 0x00, 0x01, 0x00, 0x00, 0x00
        /*0020*/ 	.byte	0x00, 0x00, 0x00, 0x00


//--------------------- .nv.info._Z6KernelPKiPfS1_S1_fi --------------------------
	.section	.nv.info._Z6KernelPKiPfS1_S1_fi,"",@"SHT_CUDA_INFO"
	.sectionflags	@""
	.align	4


	//----- nvinfo : EIATTR_CUDA_API_VERSION
	.align		4
        /*0000*/ 	.byte	0x04, 0x37
        /*0002*/ 	.short	(.L_7 - .L_6)
.L_6:
        /*0004*/ 	.word	0x00000082


	//----- nvinfo : EIATTR_KPARAM_INFO
	.align		4
.L_7:
        /*0008*/ 	.byte	0x04, 0x17
        /*000a*/ 	.short	(.L_9 - .L_8)
.L_8:
        /*000c*/ 	.word	0x00000000
        /*0010*/ 	.short	0x0005
        /*0012*/ 	.short	0x0024
        /*0014*/ 	.byte	0x00, 0xf0, 0x11, 0x00


	//----- nvinfo : EIATTR_KPARAM_INFO
	.align		4
.L_9:
        /*0018*/ 	.byte	0x04, 0x17
        /*001a*/ 	.short	(.L_11 - .L_10)
.L_10:
        /*001c*/ 	.word	0x00000000
        /*0020*/ 	.short	0x0004
        /*0022*/ 	.short	0x0020
        /*0024*/ 	.byte	0x00, 0xf0, 0x11, 0x00


	//----- nvinfo : EIATTR_KPARAM_INFO
	.align		4
.L_11:
        /*0028*/ 	.byte	0x04, 0x17
        /*002a*/ 	.short	(.L_13 - .L_12)
.L_12:
        /*002c*/ 	.word	0x00000000
        /*0030*/ 	.short	0x0003
        /*0032*/ 	.short	0x0018
        /*0034*/ 	.byte	0x00, 0xf5, 0x21, 0x00


	//----- nvinfo : EIATTR_KPARAM_INFO
	.align		4
.L_13:
        /*0038*/ 	.byte	0x04, 0x17
        /*003a*/ 	.short	(.L_15 - .L_14)
.L_14:
        /*003c*/ 	.word	0x00000000
        /*0040*/ 	.short	0x0002
        /*0042*/ 	.short	0x0010
        /*0044*/ 	.byte	0x00, 0xf5, 0x21, 0x00


	//----- nvinfo : EIATTR_KPARAM_INFO
	.align		4
.L_15:
        /*0048*/ 	.byte	0x04, 0x17
        /*004a*/ 	.short	(.L_17 - .L_16)
.L_16:
        /*004c*/ 	.word	0x00000000
        /*0050*/ 	.short	0x0001
        /*0052*/ 	.short	0x0008
        /*0054*/ 	.byte	0x00, 0xf5, 0x21, 0x00


	//----- nvinfo : EIATTR_KPARAM_INFO
	.align		4
.L_17:
        /*0058*/ 	.byte	0x04, 0x17
        /*005a*/ 	.short	(.L_19 - .L_18)
.L_18:
        /*005c*/ 	.word	0x00000000
        /*0060*/ 	.short	0x0000
        /*0062*/ 	.short	0x0000
        /*0064*/ 	.byte	0x00, 0xf5, 0x21, 0x00


	//----- nvinfo : EIATTR_SPARSE_MMA_MASK
	.align		4
.L_19:
        /*0068*/ 	.byte	0x03, 0x50
        /*006a*/ 	.short	0x0000


	//----- nvinfo : EIATTR_MAXREG_COUNT
	.align		4
        /*006c*/ 	.byte	0x03, 0x1b
        /*006e*/ 	.short	0x00ff


	//----- nvinfo : EIATTR_NUM_BARRIERS
	.align		4
        /*0070*/ 	.byte	0x02, 0x4c
        /*0072*/ 	.byte	0x01
	.zero		1


	//----- nvinfo : EIATTR_MERCURY_ISA_VERSION
	.align		4
        /*0074*/ 	.byte	0x03, 0x5f
        /*0076*/ 	.short	0x0101


	//----- nvinfo : EIATTR_VRC_CTA_INIT_COUNT
	.align		4
        /*0078*/ 	.byte	0x02, 0x4a
	.zero		1
	.zero		1


	//----- nvinfo : EIATTR_EXIT_INSTR_OFFSETS
	.align		4
        /*007c*/ 	.byte	0x04, 0x1c
        /*007e*/ 	.short	(.L_21 - .L_20)


	//   ....[0]....
.L_20:
        /*0080*/ 	.word	0x00000400


	//----- nvinfo : EIATTR_CRS_STACK_SIZE
	.align		4
.L_21:
        /*0084*/ 	.byte	0x04, 0x1e
        /*0086*/ 	.short	(.L_23 - .L_22)
.L_22:
        /*0088*/ 	.word	0x00000000


	//----- nvinfo : EIATTR_CBANK_PARAM_SIZE
	.align		4
.L_23:
        /*008c*/ 	.byte	0x03, 0x19
        /*008e*/ 	.short	0x0028


	//----- nvinfo : EIATTR_PARAM_CBANK
	.align		4
        /*0090*/ 	.byte	0x04, 0x0a
        /*0092*/ 	.short	(.L_25 - .L_24)
	.align		4
.L_24:
        /*0094*/ 	.word	index@(.nv.constant0._Z6KernelPKiPfS1_S1_fi)
        /*0098*/ 	.short	0x0380
        /*009a*/ 	.short	0x0028


	//----- nvinfo : EIATTR_SW_WAR
	.align		4
.L_25:
        /*009c*/ 	.byte	0x04, 0x36
        /*009e*/ 	.short	(.L_27 - .L_26)
.L_26:
        /*00a0*/ 	.word	0x00000008
.L_27:


//--------------------- .nv.callgraph             --------------------------
	.section	.nv.callgraph,"",@"SHT_CUDA_CALLGRAPH"
	.align	4
	.sectionentsize	8
	.align		4
        /*0000*/ 	.word	0x00000000
	.align		4
        /*0004*/ 	.word	0xffffffff
	.align		4
        /*0008*/ 	.word	0x00000000
	.align		4
        /*000c*/ 	.word	0xfffffffe
	.align		4
        /*0010*/ 	.word	0x00000000
	.align		4
        /*0014*/ 	.word	0xfffffffd
	.align		4
        /*0018*/ 	.word	0x00000000
	.align		4
        /*001c*/ 	.word	0xfffffffc


//--------------------- .text._Z6KernelPKiPfS1_S1_fi --------------------------
	.section	.text._Z6KernelPKiPfS1_S1_fi,"ax",@progbits
	.align	128
        .global         _Z6KernelPKiPfS1_S1_fi
        .type           _Z6KernelPKiPfS1_S1_fi,@function
        .size           _Z6KernelPKiPfS1_S1_fi,(.L_x_5 - _Z6KernelPKiPfS1_S1_fi)
        .other          _Z6KernelPKiPfS1_S1_fi,@"STO_CUDA_ENTRY STV_DEFAULT"
_Z6KernelPKiPfS1_S1_fi:
.text._Z6KernelPKiPfS1_S1_fi:
[----:B------:R-:W-:Y:S01]  /*0000*/  LDC R1, c[0x0][0x37c] ;  /* 0x0000df00ff017b82 */ /* 0x000fe20000000800 */
[----:B------:R-:W0:Y:S07]  /*0010*/  S2R R0, SR_TID.X ;  /* 0x0000000000007919 */ /* 0x000e2e0000002100 */
[----:B------:R-:W1:Y:S01]  /*0020*/  LDC.64 R2, c[0x0][0x388] ;  /* 0x0000e200ff027b82 */ /* 0x000e620000000a00 */
[----:B------:R-:W2:Y:S01]  /*0030*/  LDCU.64 UR6, c[0x0][0x358] ;  /* 0x00006b00ff0677ac */ /* 0x000ea20008000a00 */
[----:B------:R-:W3:Y:S06]  /*0040*/  S2R R5, SR_CTAID.X ;  /* 0x0000000000057919 */ /* 0x000eec0000002500 */
[----:B------:R-:W4:Y:S08]  /*0050*/  S2UR UR5, SR_CgaCtaId ;  /* 0x00000000000579c3 */ /* 0x000f300000008800 */
[----:B------:R-:W5:Y:S01]  /*0060*/  LDC.64 R8, c[0x0][0x380] ;  /* 0x0000e000ff087b82 */ /* 0x000f620000000a00 */
[----:B0-----:R-:W-:-:S05]  /*0070*/  SHF.L.U32 R7, R0, 0x1, RZ ;  /* 0x0000000100077819 */ /* 0x001fca00000006ff */
[----:B-1----:R-:W-:-:S05]  /*0080*/  IMAD.WIDE.U32 R6, R7, 0x4, R2 ;  /* 0x0000000407067825 */ /* 0x002fca00078e0002 */
[----:B--2---:R-:W2:Y:S04]  /*0090*/  LDG.E R12, desc[UR6][R6.64] ;  /* 0x00000006060c7981 */ /* 0x004ea8000c1e1900 */
[----:B------:R-:W2:Y:S01]  /*00a0*/  LDG.E R13, desc[UR6][R6.64+0x4] ;  /* 0x00000406060d7981 */ /* 0x000ea2000c1e1900 */
[----:B------:R-:W-:Y:S01]  /*00b0*/  UMOV UR4, 0x400 ;  /* 0x0000040000047882 */ /* 0x000fe20000000000 */
[----:B---3--:R-:W-:Y:S01]  /*00c0*/  LEA R5, R5, R0, 0x9 ;  /* 0x0000000005057211 */ /* 0x008fe200078e48ff */
[----:B----4-:R-:W-:-:S04]  /*00d0*/  ULEA UR4, UR5, UR4, 0x18 ;  /* 0x0000000405047291 */ /* 0x010fc8000f8ec0ff */
[----:B------:R-:W-:Y:S02]  /*00e0*/  IMAD.SHL.U32 R11, R5, 0x400, RZ ;  /* 0x00000400050b7824 */ /* 0x000fe400078e00ff */
[----:B------:R-:W-:Y:S02]  /*00f0*/  LEA R0, R0, UR4, 0x3 ;  /* 0x0000000400007c11 */ /* 0x000fe4000f8e18ff */
[----:B-----5:R-:W-:-:S03]  /*0100*/  IMAD.WIDE R8, R11, 0x4, R8 ;  /* 0x000000040b087825 */ /* 0x020fc600078e0208 */
[----:B--2---:R0:W-:Y:S01]  /*0110*/  STS.64 [R0], R12 ;  /* 0x0000000c00007388 */ /* 0x0041e20000000a00 */
[----:B------:R-:W-:Y:S06]  /*0120*/  BAR.SYNC.DEFER_BLOCKING 0x0 ;  /* 0x0000000000007b1d */ /* 0x000fec0000010000 */
[----:B------:R-:W2:Y:S01]  /*0130*/  LDG.E R4, desc[UR6][R8.64] ;  /* 0x0000000608047981 */ /* 0x000ea2000c1e1900 */
[----:B------:R-:W-:Y:S01]  /*0140*/  BSSY.RECONVERGENT B0, `(.L_x_0) ;  /* 0x0000013000007945 */ /* 0x000fe20003800200 */
[----:B------:R-:W-:Y:S02]  /*0150*/  CS2R R10, SRZ ;  /* 0x00000000000a7805 */ /* 0x000fe4000001ff00 */
[----:B--2---:R-:W-:-:S13]  /*0160*/  ISETP.NE.AND P0, PT, R4, -0x1, PT ;  /* 0xffffffff0400780c */ /* 0x004fda0003f05270 */
[----:B0-----:R-:W-:Y:S05]  /*0170*/  @!P0 BRA `(.L_x_1) ;  /* 0x00000000003c8947 */ /* 0x001fea0003800000 */
[----:B------:R-:W-:Y:S01]  /*0180*/  HFMA2 R11, -RZ, RZ, 0, 0 ;  /* 0x00000000ff0b7431 */ /* 0x000fe200000001ff */
[----:B------:R-:W-:Y:S01]  /*0190*/  BSSY.RECONVERGENT B1, `(.L_x_2) ;  /* 0x000000a000017945 */ /* 0x000fe20003800200 */
[----:B------:R-:W-:-:S07]  /*01a0*/  IMAD.MOV.U32 R0, RZ, RZ, RZ ;  /* 0x000000ffff007224 */ /* 0x000fce00078e00ff */
.L_x_3:
[----:B------:R-:W-:Y:S01]  /*01b0*/  IMAD.WIDE.U32 R6, R11, 0x4, R8 ;  /* 0x000000040b067825 */ /* 0x000fe200078e0008 */
[----:B------:R-:W-:-:S04]  /*01c0*/  LEA R10, R4, UR4, 0x2 ;  /* 0x00000004040a7c11 */ /* 0x000fc8000f8e10ff */
[----:B------:R-:W2:Y:S01]  /*01d0*/  LDG.E R4, desc[UR6][R6.64+0x4] ;  /* 0x0000040606047981 */ /* 0x000ea2000c1e1900 */
[----:B------:R-:W-:-:S03]  /*01e0*/  IADD3 R11, PT, PT, R11, 0x1, RZ ;  /* 0x000000010b0b7810 */ /* 0x000fc60007ffe0ff */
[----:B------:R-:W0:Y:S02]  /*01f0*/  LDS R13, [R10] ;  /* 0x000000000a0d7984 */ /* 0x000e240000000800 */
[----:B0-----:R-:W-:Y:S01]  /*0200*/  FADD R0, R13, R0 ;  /* 0x000000000d007221 */ /* 0x001fe20000000000 */
[----:B--2---:R-:W-:-:S13]  /*0210*/  ISETP.NE.AND P0, PT, R4, -0x1, PT ;  /* 0xffffffff0400780c */ /* 0x004fda0003f05270 */
[----:B------:R-:W-:Y:S05]  /*0220*/  @P0 BRA `(.L_x_3) ;  /* 0xfffffffc00e00947 */ /* 0x000fea000383ffff */
[----:B------:R-:W-:Y:S05]  /*0230*/  BSYNC.RECONVERGENT B1 ;  /* 0x0000000000017941 */ /* 0x000fea0003800200 */
.L_x_2:
[----:B------:R-:W0:Y:S02]  /*0240*/  F2F.F64.F32 R6, R0 ;  /* 0x0000000000067310 */ /* 0x000e240000201800 */
[----:B0-----:R-:W-:-:S08]  /*0250*/  DADD R6, R6, R6 ;  /* 0x0000000006067229 */ /* 0x001fd00000000006 */
[----:B------:R-:W-:-:S11]  /*0260*/  DMUL R10, R6, 0.0009765625 ;  /* 0x3f500000060a7828 */ /* 0x000fd60000000000 */
.L_x_1:
[----:B------:R-:W-:Y:S05]  /*0270*/  BSYNC.RECONVERGENT B0 ;  /* 0x0000000000007941 */ /* 0x000fea0003800200 */
.L_x_0:
[----:B------:R-:W0:Y:S08]  /*0280*/  LDC.64 R6, c[0x0][0x390] ;  /* 0x0000e400ff067b82 */ /* 0x000e300000000a00 */
[----:B------:R-:W1:Y:S08]  /*0290*/  LDC R9, c[0x0][0x3a0] ;  /* 0x0000e800ff097b82 */ /* 0x000e700000000800 */
[----:B------:R-:W2:Y:S01]  /*02a0*/  LDC R4, c[0x0][0x3a4] ;  /* 0x0000e900ff047b82 */ /* 0x000ea20000000800 */
[----:B0-----:R-:W-:-:S05]  /*02b0*/  IMAD.WIDE R6, R5, 0x4, R6 ;  /* 0x0000000405067825 */ /* 0x001fca00078e0206 */
[----:B------:R-:W3:Y:S01]  /*02c0*/  LDG.E R0, desc[UR6][R6.64] ;  /* 0x0000000606007981 */ /* 0x000ee2000c1e1900 */
[----:B------:R-:W-:-:S04]  /*02d0*/  IMAD.WIDE R2, R5, 0x4, R2 ;  /* 0x0000000405027825 */ /* 0x000fc800078e0202 */
[----:B-1----:R-:W-:-:S06]  /*02e0*/  FADD R12, -R9, 1 ;  /* 0x3f800000090c7421 */ /* 0x002fcc0000000100 */
[----:B------:R-:W-:Y:S01]  /*02f0*/  F2F.F64.F32 R12, R12 ;  /* 0x0000000c000c7310 */ /* 0x000fe20000201800 */
[----:B--2---:R-:W-:Y:S02]  /*0300*/  IMAD R15, R4, 0x400, R5 ;  /* 0x00000400040f7824 */ /* 0x004fe400078e0205 */
[----:B---3--:R-:W-:-:S05]  /*0310*/  FMUL R0, R0, R9 ;  /* 0x0000000900007220 */ /* 0x008fca0000400000 */
[----:B------:R-:W0:Y:S02]  /*0320*/  F2F.F64.F32 R8, R0 ;  /* 0x0000000000087310 */ /* 0x000e240000201800 */
[----:B0-----:R-:W-:-:S08]  /*0330*/  DADD R8, R8, R12 ;  /* 0x0000000008087229 */ /* 0x001fd0000000000c */
[----:B------:R-:W-:Y:S01]  /*0340*/  DADD R8, R8, -R10 ;  /* 0x0000000008087229 */ /* 0x000fe2000000080a */
[----:B------:R-:W0:Y:S09]  /*0350*/  LDC.64 R10, c[0x0][0x398] ;  /* 0x0000e600ff0a7b82 */ /* 0x000e320000000a00 */
[----:B------:R-:W1:Y:S02]  /*0360*/  F2F.F32.F64 R9, R8 ;  /* 0x0000000800097310 */ /* 0x000e640000301000 */
[----:B-1----:R-:W-:Y:S01]  /*0370*/  FSETP.GT.AND P0, PT, R9, RZ, PT ;  /* 0x000000ff0900720b */ /* 0x002fe20003f04000 */
[----:B0-----:R-:W-:-:S12]  /*0380*/  IMAD.WIDE R4, R15, 0x4, R10 ;  /* 0x000000040f047825 */ /* 0x001fd800078e020a */
[----:B------:R-:W-:Y:S01]  /*0390*/  @P0 MOV R13, R9 ;  /* 0x00000009000d0202 */ /* 0x000fe20000000f00 */
[----:B------:R-:W-:Y:S01]  /*03a0*/  @P0 STG.E desc[UR6][R2.64], R9 ;  /* 0x0000000902000986 */ /* 0x000fe2000c101906 */
[----:B------:R-:W-:-:S03]  /*03b0*/  @!P0 MOV R13, RZ ;  /* 0x000000ff000d8202 */ /* 0x000fc60000000f00 */
[----:B------:R-:W-:Y:S04]  /*03c0*/  @!P0 STG.E desc[UR6][R2.64], RZ ;  /* 0x000000ff02008986 */ /* 0x000fe8000c101906 */
[----:B------:R-:W-:Y:S04]  /*03d0*/  STG.E desc[UR6][R4.64], R13 ;  /* 0x0000000d04007986 */ /* 0x000fe8000c101906 */
[----:B------:R-:W-:Y:S01]  /*03e0*/  STG.E desc[UR6][R6.64], R9 ;  /* 0x0000000906007986 */ /* 0x000fe2000c101906 */
[----:B------:R-:W-:Y:S06]  /*03f0*/  BAR.SYNC.DEFER_BLOCKING 0x0 ;  /* 0x0000000000007b1d */ /* 0x000fec0000010000 */
[----:B------:R-:W-:Y:S05]  /*0400*/  EXIT ;  /* 0x000000000000794d */ /* 0x000fea0003800000 */
.L_x_4:
[----:B------:R-:W-:-:S00]  /*0410*/  BRA `(.L_x_4) ;  /* 0xfffffffc00fc7947 */ /* 0x000fc0000383ffff */
[----:B------:R-:W-:-:S00]  /*0420*/  NOP ;  /* 0x0000000000007918 */ /* 0x000fc00000000000 */
        /* <DEDUP_REMOVED lines=13> */
.L_x_5:


//--------------------- .nv.shared._Z6KernelPKiPfS1_S1_fi --------------------------
	.section	.nv.shared._Z6KernelPKiPfS1_S1_fi,"aw",@nobits
	.sectionflags	@""
	.align	4
.nv.shared._Z6KernelPKiPfS1_S1_fi:
	.zero		5120


//--------------------- .nv.shared.reserved.0     --------------------------
	.section	.nv.shared.reserved.0,"aw",@nobits
	.weak		__nv_reservedSMEM_offset_0_alias
	.size		__nv_reservedSMEM_offset_0_alias, 0, 64
	.other		__nv_reservedSMEM_offset_0_alias,@"STO_CUDA_RESERVED_SHARED STV_DEFAULT"
__nv_reservedSMEM_offset_0_alias:
	.zero		0
	.zero		64


//--------------------- .nv.constant0._Z6KernelPKiPfS1_S1_fi --------------------------
	.section	.nv.constant0._Z6KernelPKiPfS1_S1_fi,"a",@progbits
	.sectionflags	@""
	.align	4
.nv.constant0._Z6KernelPKiPfS1_S1_fi:
	.zero		936


//--------------------- SYMBOLS --------------------------

	.type		.nv.reservedSmem.offset0,@object
	.size		.nv.reservedSmem.offset0,0x4
	.type		.nv.reservedSmem.cap,@object
	.size		.nv.reservedSmem.cap,0x4
